//
// Generated by NVIDIA NVVM Compiler
//
// Compiler Build ID: CL-36424714
// Cuda compilation tools, release 13.0, V13.0.88
// Based on NVVM 20.0.0
//

.version 9.0
.target sm_100
.address_size 64

	// .globl	_Z4addaPiS_S_

.visible .entry _Z4addaPiS_S_(
	.param .u64 .ptr .align 1 _Z4addaPiS_S__param_0,
	.param .u64 .ptr .align 1 _Z4addaPiS_S__param_1,
	.param .u64 .ptr .align 1 _Z4addaPiS_S__param_2
)
{
	.reg .b32 	%r<5>;
	.reg .b64 	%rd<11>;

	ld.param.u64 	%rd1, [_Z4addaPiS_S__param_0];
	ld.param.u64 	%rd2, [_Z4addaPiS_S__param_1];
	ld.param.u64 	%rd3, [_Z4addaPiS_S__param_2];
	cvta.to.global.u64 	%rd4, %rd3;
	cvta.to.global.u64 	%rd5, %rd2;
	cvta.to.global.u64 	%rd6, %rd1;
	mov.u32 	%r1, %ctaid.x;
	mul.wide.u32 	%rd7, %r1, 4;
	add.s64 	%rd8, %rd6, %rd7;
	ld.global.u32 	%r2, [%rd8];
	add.s64 	%rd9, %rd5, %rd7;
	ld.global.u32 	%r3, [%rd9];
	add.s32 	%r4, %r3, %r2;
	add.s64 	%rd10, %rd4, %rd7;
	st.global.u32 	[%rd10], %r4;
	ret;

}
	// .globl	_Z4addbPiS_S_
.visible .entry _Z4addbPiS_S_(
	.param .u64 .ptr .align 1 _Z4addbPiS_S__param_0,
	.param .u64 .ptr .align 1 _Z4addbPiS_S__param_1,
	.param .u64 .ptr .align 1 _Z4addbPiS_S__param_2
)
{
	.reg .b32 	%r<5>;
	.reg .b64 	%rd<11>;

	ld.param.u64 	%rd1, [_Z4addbPiS_S__param_0];
	ld.param.u64 	%rd2, [_Z4addbPiS_S__param_1];
	ld.param.u64 	%rd3, [_Z4addbPiS_S__param_2];
	cvta.to.global.u64 	%rd4, %rd3;
	cvta.to.global.u64 	%rd5, %rd2;
	cvta.to.global.u64 	%rd6, %rd1;
	mov.u32 	%r1, %tid.x;
	mul.wide.u32 	%rd7, %r1, 4;
	add.s64 	%rd8, %rd6, %rd7;
	ld.global.u32 	%r2, [%rd8];
	add.s64 	%rd9, %rd5, %rd7;
	ld.global.u32 	%r3, [%rd9];
	add.s32 	%r4, %r3, %r2;
	add.s64 	%rd10, %rd4, %rd7;
	st.global.u32 	[%rd10], %r4;
	ret;

}


// ===== COMPILED SASS (sm_100) =====

	.target	sm_100

	.elftype	@"ET_EXEC"


//--------------------- .note.nv.tkinfo           --------------------------
	.section	.note.nv.tkinfo,"",@"SHT_NOTE"
	.sectionflags	@"SHF_NOTE_NV_TKINFO"
	.tkinfo
        /*0018*/ 	.word	0x00000002
        /*0030*/ 	.string	""
        /*0030*/ 	.string	"ptxas"
        /*0030*/ 	.string	"Cuda compilation tools, release 13.0, V13.0.88"
        /*0030*/ 	.string	"Build cuda_13.0.r13.0/compiler.36424714_0"
        /*0030*/ 	.string	"-arch sm_100 -m 64 "



//--------------------- .note.nv.cuinfo           --------------------------
	.section	.note.nv.cuinfo,"",@"SHT_NOTE"
	.sectionflags	@"SHF_NOTE_NV_CUINFO"
        /*0018*/ 	.short	0x0002
        /*001a*/ 	.short	0x0064
        /*001c*/ 	.short	0x0082
	.zero		2


//--------------------- .nv.info                  --------------------------
	.section	.nv.info,"",@"SHT_CUDA_INFO"
	.align	4


	//----- nvinfo : EIATTR_REGCOUNT
	.align		4
        /*0000*/ 	.byte	0x04, 0x2f
        /*0002*/ 	.short	(.L_1 - .L_0)
	.align		4
.L_0:
        /*0004*/ 	.word	index@(_Z4addaPiS_S_)
        /*0008*/ 	.word	0x0000000c


	//----- nvinfo : EIATTR_FRAME_SIZE
	.align		4
.L_1:
        /*000c*/ 	.byte	0x04, 0x11
        /*000e*/ 	.short	(.L_3 - .L_2)
	.align		4
.L_2:
        /*0010*/ 	.word	index@(_Z4addaPiS_S_)
        /*0014*/ 	.word	0x00000000


	//----- nvinfo : EIATTR_REGCOUNT
	.align		4
.L_3:
        /*0018*/ 	.byte	0x04, 0x2f
        /*001a*/ 	.short	(.L_5 - .L_4)
	.align		4
.L_4:
        /*001c*/ 	.word	index@(_Z4addbPiS_S_)
        /*0020*/ 	.word	0x0000000c


	//----- nvinfo : EIATTR_FRAME_SIZE
	.align		4
.L_5:
        /*0024*/ 	.byte	0x04, 0x11
        /*0026*/ 	.short	(.L_7 - .L_6)
	.align		4
.L_6:
        /*0028*/ 	.word	index@(_Z4addbPiS_S_)
        /*002c*/ 	.word	0x00000000


	//----- nvinfo : EIATTR_MIN_STACK_SIZE
	.align		4
.L_7:
        /*0030*/ 	.byte	0x04, 0x12
        /*0032*/ 	.short	(.L_9 - .L_8)
	.align		4
.L_8:
        /*0034*/ 	.word	index@(_Z4addbPiS_S_)
        /*0038*/ 	.word	0x00000000


	//----- nvinfo : EIATTR_MIN_STACK_SIZE
	.align		4
.L_9:
        /*003c*/ 	.byte	0x04, 0x12
        /*003e*/ 	.short	(.L_11 - .L_10)
	.align		4
.L_10:
        /*0040*/ 	.word	index@(_Z4addaPiS_S_)
        /*0044*/ 	.word	0x00000000
.L_11:


//--------------------- .nv.compat                --------------------------
	.section	.nv.compat,"",@"SHT_CUDA_COMPAT_INFO"
	.align	4
        /*0000*/ 	.byte	0x02, 0x09, 0x00, 0x00, 0x02, 0x02, 0x01, 0x00, 0x02, 0x05, 0x05, 0x00, 0x03, 0x07, 0x01, 0x01
        /*0010*/ 	.byte	0x02, 0x03, 0x00, 0x00, 0x02, 0x06, 0x01, 0x00, 0x04, 0x0b, 0x08, 0x00, 0x09, 0x00, 0x00, 0x00
        /*0020*/ 	.byte	0x00, 0x00, 0x00, 0x00


//--------------------- .nv.info._Z4addbPiS_S_    --------------------------
	.section	.nv.info._Z4addbPiS_S_,"",@"SHT_CUDA_INFO"
	.sectionflags	@""
	.align	4


	//----- nvinfo : EIATTR_CUDA_API_VERSION
	.align		4
        /*0000*/ 	.byte	0x04, 0x37
        /*0002*/ 	.short	(.L_13 - .L_12)
.L_12:
        /*0004*/ 	.word	0x00000082


	//----- nvinfo : EIATTR_KPARAM_INFO
	.align		4
.L_13:
        /*0008*/ 	.byte	0x04, 0x17
        /*000a*/ 	.short	(.L_15 - .L_14)
.L_14:
        /*000c*/ 	.word	0x00000000
        /*0010*/ 	.short	0x0002
        /*0012*/ 	.short	0x0010
        /*0014*/ 	.byte	0x00, 0xf5, 0x21, 0x00


	//----- nvinfo : EIATTR_KPARAM_INFO
	.align		4
.L_15:
        /*0018*/ 	.byte	0x04, 0x17
        /*001a*/ 	.short	(.L_17 - .L_16)
.L_16:
        /*001c*/ 	.word	0x00000000
        /*0020*/ 	.short	0x0001
        /*0022*/ 	.short	0x0008
        /*0024*/ 	.byte	0x00, 0xf5, 0x21, 0x00


	//----- nvinfo : EIATTR_KPARAM_INFO
	.align		4
.L_17:
        /*0028*/ 	.byte	0x04, 0x17
        /*002a*/ 	.short	(.L_19 - .L_18)
.L_18:
        /*002c*/ 	.word	0x00000000
        /*0030*/ 	.short	0x0000
        /*0032*/ 	.short	0x0000
        /*0034*/ 	.byte	0x00, 0xf5, 0x21, 0x00


	//----- nvinfo : EIATTR_SPARSE_MMA_MASK
	.align		4
.L_19:
        /*0038*/ 	.byte	0x03, 0x50
        /*003a*/ 	.short	0x0000


	//----- nvinfo : EIATTR_MAXREG_COUNT
	.align		4
        /*003c*/ 	.byte	0x03, 0x1b
        /*003e*/ 	.short	0x00ff


	//----- nvinfo : EIATTR_MERCURY_ISA_VERSION
	.align		4
        /*0040*/ 	.byte	0x03, 0x5f
        /*0042*/ 	.short	0x0101


	//----- nvinfo : EIATTR_VRC_CTA_INIT_COUNT
	.align		4
        /*0044*/ 	.byte	0x02, 0x4a
	.zero		1
	.zero		1


	//----- nvinfo : EIATTR_EXIT_INSTR_OFFSETS
	.align		4
        /*0048*/ 	.byte	0x04, 0x1c
        /*004a*/ 	.short	(.L_21 - .L_20)


	//   ....[0]....
.L_20:
        /*004c*/ 	.word	0x000000d0


	//----- nvinfo : EIATTR_CBANK_PARAM_SIZE
	.align		4
.L_21:
        /*0050*/ 	.byte	0x03, 0x19
        /*0052*/ 	.short	0x0018


	//----- nvinfo : EIATTR_PARAM_CBANK
	.align		4
        /*0054*/ 	.byte	0x04, 0x0a
        /*0056*/ 	.short	(.L_23 - .L_22)
	.align		4
.L_22:
        /*0058*/ 	.word	index@(.nv.constant0._Z4addbPiS_S_)
        /*005c*/ 	.short	0x0380
        /*005e*/ 	.short	0x0018


	//----- nvinfo : EIATTR_SW_WAR
	.align		4
.L_23:
        /*0060*/ 	.byte	0x04, 0x36
        /*0062*/ 	.short	(.L_25 - .L_24)
.L_24:
        /*0064*/ 	.word	0x00000008
.L_25:


//--------------------- .nv.info._Z4addaPiS_S_    --------------------------
	.section	.nv.info._Z4addaPiS_S_,"",@"SHT_CUDA_INFO"
	.sectionflags	@""
	.align	4


	//----- nvinfo : EIATTR_CUDA_API_VERSION
	.align		4
        /*0000*/ 	.byte	0x04, 0x37
        /*0002*/ 	.short	(.L_27 - .L_26)
.L_26:
        /*0004*/ 	.word	0x00000082


	//----- nvinfo : EIATTR_KPARAM_INFO
	.align		4
.L_27:
        /*0008*/ 	.byte	0x04, 0x17
        /*000a*/ 	.short	(.L_29 - .L_28)
.L_28:
        /*000c*/ 	.word	0x00000000
        /*0010*/ 	.short	0x0002
        /*0012*/ 	.short	0x0010
        /*0014*/ 	.byte	0x00, 0xf5, 0x21, 0x00


	//----- nvinfo : EIATTR_KPARAM_INFO
	.align		4
.L_29:
        /*0018*/ 	.byte	0x04, 0x17
        /*001a*/ 	.short	(.L_31 - .L_30)
.L_30:
        /*001c*/ 	.word	0x00000000
        /*0020*/ 	.short	0x0001
        /*0022*/ 	.short	0x0008
        /*0024*/ 	.byte	0x00, 0xf5, 0x21, 0x00


	//----- nvinfo : EIATTR_KPARAM_INFO
	.align		4
.L_31:
        /*0028*/ 	.byte	0x04, 0x17
        /*002a*/ 	.short	(.L_33 - .L_32)
.L_32:
        /*002c*/ 	.word	0x00000000
        /*0030*/ 	.short	0x0000
        /*0032*/ 	.short	0x0000
        /*0034*/ 	.byte	0x00, 0xf5, 0x21, 0x00


	//----- nvinfo : EIATTR_SPARSE_MMA_MASK
	.align		4
.L_33:
        /*0038*/ 	.byte	0x03, 0x50
        /*003a*/ 	.short	0x0000


	//----- nvinfo : EIATTR_MAXREG_COUNT
	.align		4
        /*003c*/ 	.byte	0x03, 0x1b
        /*003e*/ 	.short	0x00ff


	//----- nvinfo : EIATTR_MERCURY_ISA_VERSION
	.align		4
        /*0040*/ 	.byte	0x03, 0x5f
        /*0042*/ 	.short	0x0101


	//----- nvinfo : EIATTR_VRC_CTA_INIT_COUNT
	.align		4
        /*0044*/ 	.byte	0x02, 0x4a
	.zero		1
	.zero		1


	//----- nvinfo : EIATTR_EXIT_INSTR_OFFSETS
	.align		4
        /*0048*/ 	.byte	0x04, 0x1c
        /*004a*/ 	.short	(.L_35 - .L_34)


	//   ....[0]....
.L_34:
        /*004c*/ 	.word	0x000000d0


	//----- nvinfo : EIATTR_CBANK_PARAM_SIZE
	.align		4
.L_35:
        /*0050*/ 	.byte	0x03, 0x19
        /*0052*/ 	.short	0x0018


	//----- nvinfo : EIATTR_PARAM_CBANK
	.align		4
        /*0054*/ 	.byte	0x04, 0x0a
        /*0056*/ 	.short	(.L_37 - .L_36)
	.align		4
.L_36:
        /*0058*/ 	.word	index@(.nv.constant0._Z4addaPiS_S_)
        /*005c*/ 	.short	0x0380
        /*005e*/ 	.short	0x0018


	//----- nvinfo : EIATTR_SW_WAR
	.align		4
.L_37:
        /*0060*/ 	.byte	0x04, 0x36
        /*0062*/ 	.short	(.L_39 - .L_38)
.L_38:
        /*0064*/ 	.word	0x00000008
.L_39:


//--------------------- .nv.callgraph             --------------------------
	.section	.nv.callgraph,"",@"SHT_CUDA_CALLGRAPH"
	.align	4
	.sectionentsize	8
	.align		4
        /*0000*/ 	.word	0x00000000
	.align		4
        /*0004*/ 	.word	0xffffffff
	.align		4
        /*0008*/ 	.word	0x00000000
	.align		4
        /*000c*/ 	.word	0xfffffffe
	.align		4
        /*0010*/ 	.word	0x00000000
	.align		4
        /*0014*/ 	.word	0xfffffffd
	.align		4
        /*0018*/ 	.word	0x00000000
	.align		4
        /*001c*/ 	.word	0xfffffffc


//--------------------- .text._Z4addbPiS_S_       --------------------------
	.section	.text._Z4addbPiS_S_,"ax",@progbits
	.align	128
        .global         _Z4addbPiS_S_
        .type           _Z4addbPiS_S_,@function
        .size           _Z4addbPiS_S_,(.L_x_2 - _Z4addbPiS_S_)
        .other          _Z4addbPiS_S_,@"STO_CUDA_ENTRY STV_DEFAULT"
_Z4addbPiS_S_:
.text._Z4addbPiS_S_:
[----:B------:R-:W-:Y:S01]  /*0000*/  LDC R1, c[0x0][0x37c] ;  /* 0x0000df00ff017b82 */ /* 0x000fe20000000800 */
[----:B------:R-:W0:Y:S07]  /*0010*/  S2R R9, SR_TID.X ;  /* 0x0000000000097919 */ /* 0x000e2e0000002100 */
[----:B------:R-:W0:Y:S01]  /*0020*/  LDC.64 R2, c[0x0][0x380] ;  /* 0x0000e000ff027b82 */ /* 0x000e220000000a00 */
[----:B------:R-:W1:Y:S07]  /*0030*/  LDCU.64 UR4, c[0x0][0x358] ;  /* 0x00006b00ff0477ac */ /* 0x000e6e0008000a00 */
[----:B------:R-:W2:Y:S08]  /*0040*/  LDC.64 R4, c[0x0][0x388] ;  /* 0x0000e200ff047b82 */ /* 0x000eb00000000a00 */
[----:B------:R-:W3:Y:S01]  /*0050*/  LDC.64 R6, c[0x0][0x390] ;  /* 0x0000e400ff067b82 */ /* 0x000ee20000000a00 */
[----:B0-----:R-:W-:-:S04]  /*0060*/  IMAD.WIDE.U32 R2, R9, 0x4, R2 ;  /* 0x0000000409027825 */ /* 0x001fc800078e0002 */
[C---:B--2---:R-:W-:Y:S02]  /*0070*/  IMAD.WIDE.U32 R4, R9.reuse, 0x4, R4 ;  /* 0x0000000409047825 */ /* 0x044fe400078e0004 */
[----:B-1----:R-:W2:Y:S04]  /*0080*/  LDG.E R2, desc[UR4][R2.64] ;  /* 0x0000000402027981 */ /* 0x002ea8000c1e1900 */
[----:B------:R-:W2:Y:S01]  /*0090*/  LDG.E R5, desc[UR4][R4.64] ;  /* 0x0000000404057981 */ /* 0x000ea2000c1e1900 */
[----:B---3--:R-:W-:Y:S01]  /*00a0*/  IMAD.WIDE.U32 R6, R9, 0x4, R6 ;  /* 0x0000000409067825 */ /* 0x008fe200078e0006 */
[----:B--2---:R-:W-:-:S05]  /*00b0*/  IADD3 R9, PT, PT, R2, R5, RZ ;  /* 0x0000000502097210 */ /* 0x004fca0007ffe0ff */
[----:B------:R-:W-:Y:S01]  /*00c0*/  STG.E desc[UR4][R6.64], R9 ;  /* 0x0000000906007986 */ /* 0x000fe2000c101904 */
[----:B------:R-:W-:Y:S05]  /*00d0*/  EXIT ;  /* 0x000000000000794d */ /* 0x000fea0003800000 */
.L_x_0:
[----:B------:R-:W-:-:S00]  /*00e0*/  BRA `(.L_x_0) ;  /* 0xfffffffc00fc7947 */ /* 0x000fc0000383ffff */
[----:B------:R-:W-:-:S00]  /*00f0*/  NOP ;  /* 0x0000000000007918 */ /* 0x000fc00000000000 */
        /* <DEDUP_REMOVED lines=8> */
.L_x_2:


//--------------------- .text._Z4addaPiS_S_       --------------------------
	.section	.text._Z4addaPiS_S_,"ax",@progbits
	.align	128
        .global         _Z4addaPiS_S_
        .type           _Z4addaPiS_S_,@function
        .size           _Z4addaPiS_S_,(.L_x_3 - _Z4addaPiS_S_)
        .other          _Z4addaPiS_S_,@"STO_CUDA_ENTRY STV_DEFAULT"
_Z4addaPiS_S_:
.text._Z4addaPiS_S_:
[----:B------:R-:W-:Y:S01]  /*0000*/  LDC R1, c[0x0][0x37c] ;  /* 0x0000df00ff017b82 */ /* 0x000fe20000000800 */
[----:B------:R-:W0:Y:S07]  /*0010*/  S2R R9, SR_CTAID.X ;  /* 0x0000000000097919 */ /* 0x000e2e0000002500 */
        /* <DEDUP_REMOVED lines=12> */
.L_x_1:
        /* <DEDUP_REMOVED lines=10> */
.L_x_3:


//--------------------- .nv.shared.reserved.0     --------------------------
	.section	.nv.shared.reserved.0,"aw",@nobits
	.weak		__nv_reservedSMEM_offset_0_alias
	.size		__nv_reservedSMEM_offset_0_alias, 0, 64
	.other		__nv_reservedSMEM_offset_0_alias,@"STO_CUDA_RESERVED_SHARED STV_DEFAULT"
__nv_reservedSMEM_offset_0_alias:
	.zero		0
	.zero		64


//--------------------- .nv.constant0._Z4addbPiS_S_ --------------------------
	.section	.nv.constant0._Z4addbPiS_S_,"a",@progbits
	.sectionflags	@""
	.align	4
.nv.constant0._Z4addbPiS_S_:
	.zero		920


//--------------------- .nv.constant0._Z4addaPiS_S_ --------------------------
	.section	.nv.constant0._Z4addaPiS_S_,"a",@progbits
	.sectionflags	@""
	.align	4
.nv.constant0._Z4addaPiS_S_:
	.zero		920


//--------------------- SYMBOLS --------------------------

	.type		.nv.reservedSmem.offset0,@object
	.size		.nv.reservedSmem.offset0,0x4
